//
// Generated by NVIDIA NVVM Compiler
//
// Compiler Build ID: CL-36424714
// Cuda compilation tools, release 13.0, V13.0.88
// Based on NVVM 20.0.0
//

.version 9.0
.target sm_100
.address_size 64

	// .globl	_Z14PrintThreadIDsPi

.visible .entry _Z14PrintThreadIDsPi(
	.param .u64 .ptr .align 1 _Z14PrintThreadIDsPi_param_0
)
{
	.reg .b32 	%r<5>;
	.reg .b64 	%rd<5>;

	ld.param.u64 	%rd1, [_Z14PrintThreadIDsPi_param_0];
	cvta.to.global.u64 	%rd2, %rd1;
	mov.u32 	%r1, %ctaid.x;
	mov.u32 	%r2, %ntid.x;
	mov.u32 	%r3, %tid.x;
	mad.lo.s32 	%r4, %r1, %r2, %r3;
	mul.wide.s32 	%rd3, %r4, 4;
	add.s64 	%rd4, %rd2, %rd3;
	st.global.u32 	[%rd4], %r4;
	ret;

}


// ===== COMPILED SASS (sm_100) =====

	.target	sm_100

	.elftype	@"ET_EXEC"


//--------------------- .note.nv.tkinfo           --------------------------
	.section	.note.nv.tkinfo,"",@"SHT_NOTE"
	.sectionflags	@"SHF_NOTE_NV_TKINFO"
	.tkinfo
        /*0018*/ 	.word	0x00000002
        /*0030*/ 	.string	""
        /*0030*/ 	.string	"ptxas"
        /*0030*/ 	.string	"Cuda compilation tools, release 13.0, V13.0.88"
        /*0030*/ 	.string	"Build cuda_13.0.r13.0/compiler.36424714_0"
        /*0030*/ 	.string	"-arch sm_100 -m 64 "



//--------------------- .note.nv.cuinfo           --------------------------
	.section	.note.nv.cuinfo,"",@"SHT_NOTE"
	.sectionflags	@"SHF_NOTE_NV_CUINFO"
        /*0018*/ 	.short	0x0002
        /*001a*/ 	.short	0x0064
        /*001c*/ 	.short	0x0082
	.zero		2


//--------------------- .nv.info                  --------------------------
	.section	.nv.info,"",@"SHT_CUDA_INFO"
	.align	4


	//----- nvinfo : EIATTR_REGCOUNT
	.align		4
        /*0000*/ 	.byte	0x04, 0x2f
        /*0002*/ 	.short	(.L_1 - .L_0)
	.align		4
.L_0:
        /*0004*/ 	.word	index@(_Z14PrintThreadIDsPi)
        /*0008*/ 	.word	0x00000008


	//----- nvinfo : EIATTR_FRAME_SIZE
	.align		4
.L_1:
        /*000c*/ 	.byte	0x04, 0x11
        /*000e*/ 	.short	(.L_3 - .L_2)
	.align		4
.L_2:
        /*0010*/ 	.word	index@(_Z14PrintThreadIDsPi)
        /*0014*/ 	.word	0x00000000


	//----- nvinfo : EIATTR_MIN_STACK_SIZE
	.align		4
.L_3:
        /*0018*/ 	.byte	0x04, 0x12
        /*001a*/ 	.short	(.L_5 - .L_4)
	.align		4
.L_4:
        /*001c*/ 	.word	index@(_Z14PrintThreadIDsPi)
        /*0020*/ 	.word	0x00000000
.L_5:


//--------------------- .nv.compat                --------------------------
	.section	.nv.compat,"",@"SHT_CUDA_COMPAT_INFO"
	.align	4
        /*0000*/ 	.byte	0x02, 0x09, 0x00, 0x00, 0x02, 0x02, 0x01, 0x00, 0x02, 0x05, 0x05, 0x00, 0x03, 0x07, 0x01, 0x01
        /*0010*/ 	.byte	0x02, 0x03, 0x00, 0x00, 0x02, 0x06, 0x01, 0x00, 0x04, 0x0b, 0x08, 0x00, 0x09, 0x00, 0x00, 0x00
        /*0020*/ 	.byte	0x00, 0x00, 0x00, 0x00


//--------------------- .nv.info._Z14PrintThreadIDsPi --------------------------
	.section	.nv.info._Z14PrintThreadIDsPi,"",@"SHT_CUDA_INFO"
	.sectionflags	@""
	.align	4


	//----- nvinfo : EIATTR_CUDA_API_VERSION
	.align		4
        /*0000*/ 	.byte	0x04, 0x37
        /*0002*/ 	.short	(.L_7 - .L_6)
.L_6:
        /*0004*/ 	.word	0x00000082


	//----- nvinfo : EIATTR_KPARAM_INFO
	.align		4
.L_7:
        /*0008*/ 	.byte	0x04, 0x17
        /*000a*/ 	.short	(.L_9 - .L_8)
.L_8:
        /*000c*/ 	.word	0x00000000
        /*0010*/ 	.short	0x0000
        /*0012*/ 	.short	0x0000
        /*0014*/ 	.byte	0x00, 0xf5, 0x21, 0x00


	//----- nvinfo : EIATTR_SPARSE_MMA_MASK
	.align		4
.L_9:
        /*0018*/ 	.byte	0x03, 0x50
        /*001a*/ 	.short	0x0000


	//----- nvinfo : EIATTR_MAXREG_COUNT
	.align		4
        /*001c*/ 	.byte	0x03, 0x1b
        /*001e*/ 	.short	0x00ff


	//----- nvinfo : EIATTR_MERCURY_ISA_VERSION
	.align		4
        /*0020*/ 	.byte	0x03, 0x5f
        /*0022*/ 	.short	0x0101


	//----- nvinfo : EIATTR_VRC_CTA_INIT_COUNT
	.align		4
        /*0024*/ 	.byte	0x02, 0x4a
	.zero		1
	.zero		1


	//----- nvinfo : EIATTR_EXIT_INSTR_OFFSETS
	.align		4
        /*0028*/ 	.byte	0x04, 0x1c
        /*002a*/ 	.short	(.L_11 - .L_10)


	//   ....[0]....
.L_10:
        /*002c*/ 	.word	0x00000090


	//----- nvinfo : EIATTR_CBANK_PARAM_SIZE
	.align		4
.L_11:
        /*0030*/ 	.byte	0x03, 0x19
        /*0032*/ 	.short	0x0008


	//----- nvinfo : EIATTR_PARAM_CBANK
	.align		4
        /*0034*/ 	.byte	0x04, 0x0a
        /*0036*/ 	.short	(.L_13 - .L_12)
	.align		4
.L_12:
        /*0038*/ 	.word	index@(.nv.constant0._Z14PrintThreadIDsPi)
        /*003c*/ 	.short	0x0380
        /*003e*/ 	.short	0x0008


	//----- nvinfo : EIATTR_SW_WAR
	.align		4
.L_13:
        /*0040*/ 	.byte	0x04, 0x36
        /*0042*/ 	.short	(.L_15 - .L_14)
.L_14:
        /*0044*/ 	.word	0x00000008
.L_15:


//--------------------- .nv.callgraph             --------------------------
	.section	.nv.callgraph,"",@"SHT_CUDA_CALLGRAPH"
	.align	4
	.sectionentsize	8
	.align		4
        /*0000*/ 	.word	0x00000000
	.align		4
        /*0004*/ 	.word	0xffffffff
	.align		4
        /*0008*/ 	.word	0x00000000
	.align		4
        /*000c*/ 	.word	0xfffffffe
	.align		4
        /*0010*/ 	.word	0x00000000
	.align		4
        /*0014*/ 	.word	0xfffffffd
	.align		4
        /*0018*/ 	.word	0x00000000
	.align		4
        /*001c*/ 	.word	0xfffffffc


//--------------------- .text._Z14PrintThreadIDsPi --------------------------
	.section	.text._Z14PrintThreadIDsPi,"ax",@progbits
	.align	128
        .global         _Z14PrintThreadIDsPi
        .type           _Z14PrintThreadIDsPi,@function
        .size           _Z14PrintThreadIDsPi,(.L_x_1 - _Z14PrintThreadIDsPi)
        .other          _Z14PrintThreadIDsPi,@"STO_CUDA_ENTRY STV_DEFAULT"
_Z14PrintThreadIDsPi:
.text._Z14PrintThreadIDsPi:
[----:B------:R-:W-:Y:S01]  /*0000*/  LDC R1, c[0x0][0x37c] ;  /* 0x0000df00ff017b82 */ /* 0x000fe20000000800 */
[----:B------:R-:W0:Y:S07]  /*0010*/  S2R R0, SR_TID.X ;  /* 0x0000000000007919 */ /* 0x000e2e0000002100 */
[----:B------:R-:W0:Y:S01]  /*0020*/  S2UR UR6, SR_CTAID.X ;  /* 0x00000000000679c3 */ /* 0x000e220000002500 */
[----:B------:R-:W1:Y:S07]  /*0030*/  LDCU.64 UR4, c[0x0][0x358] ;  /* 0x00006b00ff0477ac */ /* 0x000e6e0008000a00 */
[----:B------:R-:W0:Y:S08]  /*0040*/  LDC R5, c[0x0][0x360] ;  /* 0x0000d800ff057b82 */ /* 0x000e300000000800 */
[----:B------:R-:W2:Y:S01]  /*0050*/  LDC.64 R2, c[0x0][0x380] ;  /* 0x0000e000ff027b82 */ /* 0x000ea20000000a00 */
[----:B0-----:R-:W-:-:S04]  /*0060*/  IMAD R5, R5, UR6, R0 ;  /* 0x0000000605057c24 */ /* 0x001fc8000f8e0200 */
[----:B--2---:R-:W-:-:S05]  /*0070*/  IMAD.WIDE R2, R5, 0x4, R2 ;  /* 0x0000000405027825 */ /* 0x004fca00078e0202 */
[----:B-1----:R-:W-:Y:S01]  /*0080*/  STG.E desc[UR4][R2.64], R5 ;  /* 0x0000000502007986 */ /* 0x002fe2000c101904 */
[----:B------:R-:W-:Y:S05]  /*0090*/  EXIT ;  /* 0x000000000000794d */ /* 0x000fea0003800000 */
.L_x_0:
[----:B------:R-:W-:-:S00]  /*00a0*/  BRA `(.L_x_0) ;  /* 0xfffffffc00fc7947 */ /* 0x000fc0000383ffff */
[----:B------:R-:W-:-:S00]  /*00b0*/  NOP ;  /* 0x0000000000007918 */ /* 0x000fc00000000000 */
        /* <DEDUP_REMOVED lines=12> */
.L_x_1:


//--------------------- .nv.shared.reserved.0     --------------------------
	.section	.nv.shared.reserved.0,"aw",@nobits
	.weak		__nv_reservedSMEM_offset_0_alias
	.size		__nv_reservedSMEM_offset_0_alias, 0, 64
	.other		__nv_reservedSMEM_offset_0_alias,@"STO_CUDA_RESERVED_SHARED STV_DEFAULT"
__nv_reservedSMEM_offset_0_alias:
	.zero		0
	.zero		64


//--------------------- .nv.constant0._Z14PrintThreadIDsPi --------------------------
	.section	.nv.constant0._Z14PrintThreadIDsPi,"a",@progbits
	.sectionflags	@""
	.align	4
.nv.constant0._Z14PrintThreadIDsPi:
	.zero		904


//--------------------- SYMBOLS --------------------------

	.type		.nv.reservedSmem.offset0,@object
	.size		.nv.reservedSmem.offset0,0x4
